	.headerflags	@"EF_CUDA_TEXMODE_UNIFIED EF_CUDA_64BIT_ADDRESS EF_CUDA_ACCELERATORS EF_CUDA_SM90 EF_CUDA_VIRTUAL_SM(EF_CUDA_SM90)"
	.elftype	@"ET_EXEC"


//--------------------- .nv.info                  --------------------------
	.section	.nv.info,"",@"SHT_CUDA_INFO"
	.align	4


	//----- nvinfo : EIATTR_REGCOUNT
	.align		4
        /*0000*/ 	.byte	0x04, 0x2f
        /*0002*/ 	.short	(.L_1 - .L_0)
	.align		4
.L_0:
        /*0004*/ 	.word	index@(triton_red_fused__to_copy_add_mul_sum_14)
        /*0008*/ 	.word	0x00000034


	//----- nvinfo : EIATTR_MIN_STACK_SIZE
	.align		4
.L_1:
        /*000c*/ 	.byte	0x04, 0x12
        /*000e*/ 	.short	(.L_3 - .L_2)
	.align		4
.L_2:
        /*0010*/ 	.word	index@(triton_red_fused__to_copy_add_mul_sum_14)
        /*0014*/ 	.word	0x00000000


	//----- nvinfo : EIATTR_FRAME_SIZE
	.align		4
.L_3:
        /*0018*/ 	.byte	0x04, 0x11
        /*001a*/ 	.short	(.L_5 - .L_4)
	.align		4
.L_4:
        /*001c*/ 	.word	index@(triton_red_fused__to_copy_add_mul_sum_14)
        /*0020*/ 	.word	0x00000000


	//----- nvinfo : EIATTR_MIN_STACK_SIZE
	.align		4
.L_5:
        /*0024*/ 	.byte	0x04, 0x12
        /*0026*/ 	.short	(.L_7 - .L_6)
	.align		4
.L_6:
        /*0028*/ 	.word	index@(triton_red_fused__to_copy_add_mul_sum_14)
        /*002c*/ 	.word	0x00000000
.L_7:


//--------------------- .nv.info.triton_red_fused__to_copy_add_mul_sum_14 --------------------------
	.section	.nv.info.triton_red_fused__to_copy_add_mul_sum_14,"",@"SHT_CUDA_INFO"
	.sectionflags	@""
	.align	4


	//----- nvinfo : EIATTR_CUDA_API_VERSION
	.align		4
        /*0000*/ 	.byte	0x04, 0x37
        /*0002*/ 	.short	(.L_9 - .L_8)
.L_8:
        /*0004*/ 	.word	0x0000007c


	//----- nvinfo : EIATTR_KPARAM_INFO
	.align		4
.L_9:
        /*0008*/ 	.byte	0x04, 0x17
        /*000a*/ 	.short	(.L_11 - .L_10)
.L_10:
        /*000c*/ 	.word	0x00000000
        /*0010*/ 	.short	0x000d
        /*0012*/ 	.short	0x0060
        /*0014*/ 	.byte	0x00, 0xf4, 0x21, 0x00


	//----- nvinfo : EIATTR_KPARAM_INFO
	.align		4
.L_11:
        /*0018*/ 	.byte	0x04, 0x17
        /*001a*/ 	.short	(.L_13 - .L_12)
.L_12:
        /*001c*/ 	.word	0x00000000
        /*0020*/ 	.short	0x000c
        /*0022*/ 	.short	0x005c
        /*0024*/ 	.byte	0x00, 0xf0, 0x11, 0x00


	//----- nvinfo : EIATTR_KPARAM_INFO
	.align		4
.L_13:
        /*0028*/ 	.byte	0x04, 0x17
        /*002a*/ 	.short	(.L_15 - .L_14)
.L_14:
        /*002c*/ 	.word	0x00000000
        /*0030*/ 	.short	0x000b
        /*0032*/ 	.short	0x0058
        /*0034*/ 	.byte	0x00, 0xf0, 0x11, 0x00


	//----- nvinfo : EIATTR_KPARAM_INFO
	.align		4
.L_15:
        /*0038*/ 	.byte	0x04, 0x17
        /*003a*/ 	.short	(.L_17 - .L_16)
.L_16:
        /*003c*/ 	.word	0x00000000
        /*0040*/ 	.short	0x000a
        /*0042*/ 	.short	0x0050
        /*0044*/ 	.byte	0x00, 0xf4, 0x21, 0x00


	//----- nvinfo : EIATTR_KPARAM_INFO
	.align		4
.L_17:
        /*0048*/ 	.byte	0x04, 0x17
        /*004a*/ 	.short	(.L_19 - .L_18)
.L_18:
        /*004c*/ 	.word	0x00000000
        /*0050*/ 	.short	0x0009
        /*0052*/ 	.short	0x0048
        /*0054*/ 	.byte	0x00, 0xf4, 0x21, 0x00


	//----- nvinfo : EIATTR_KPARAM_INFO
	.align		4
.L_19:
        /*0058*/ 	.byte	0x04, 0x17
        /*005a*/ 	.short	(.L_21 - .L_20)
.L_20:
        /*005c*/ 	.word	0x00000000
        /*0060*/ 	.short	0x0008
        /*0062*/ 	.short	0x0040
        /*0064*/ 	.byte	0x00, 0xf4, 0x21, 0x00


	//----- nvinfo : EIATTR_KPARAM_INFO
	.align		4
.L_21:
        /*0068*/ 	.byte	0x04, 0x17
        /*006a*/ 	.short	(.L_23 - .L_22)
.L_22:
        /*006c*/ 	.word	0x00000000
        /*0070*/ 	.short	0x0007
        /*0072*/ 	.short	0x0038
        /*0074*/ 	.byte	0x00, 0xf4, 0x21, 0x00


	//----- nvinfo : EIATTR_KPARAM_INFO
	.align		4
.L_23:
        /*0078*/ 	.byte	0x04, 0x17
        /*007a*/ 	.short	(.L_25 - .L_24)
.L_24:
        /*007c*/ 	.word	0x00000000
        /*0080*/ 	.short	0x0006
        /*0082*/ 	.short	0x0030
        /*0084*/ 	.byte	0x00, 0xf4, 0x21, 0x00


	//----- nvinfo : EIATTR_KPARAM_INFO
	.align		4
.L_25:
        /*0088*/ 	.byte	0x04, 0x17
        /*008a*/ 	.short	(.L_27 - .L_26)
.L_26:
        /*008c*/ 	.word	0x00000000
        /*0090*/ 	.short	0x0005
        /*0092*/ 	.short	0x0028
        /*0094*/ 	.byte	0x00, 0xf4, 0x21, 0x00


	//----- nvinfo : EIATTR_KPARAM_INFO
	.align		4
.L_27:
        /*0098*/ 	.byte	0x04, 0x17
        /*009a*/ 	.short	(.L_29 - .L_28)
.L_28:
        /*009c*/ 	.word	0x00000000
        /*00a0*/ 	.short	0x0004
        /*00a2*/ 	.short	0x0020
        /*00a4*/ 	.byte	0x00, 0xf4, 0x21, 0x00


	//----- nvinfo : EIATTR_KPARAM_INFO
	.align		4
.L_29:
        /*00a8*/ 	.byte	0x04, 0x17
        /*00aa*/ 	.short	(.L_31 - .L_30)
.L_30:
        /*00ac*/ 	.word	0x00000000
        /*00b0*/ 	.short	0x0003
        /*00b2*/ 	.short	0x0018
        /*00b4*/ 	.byte	0x00, 0xf4, 0x21, 0x00


	//----- nvinfo : EIATTR_KPARAM_INFO
	.align		4
.L_31:
        /*00b8*/ 	.byte	0x04, 0x17
        /*00ba*/ 	.short	(.L_33 - .L_32)
.L_32:
        /*00bc*/ 	.word	0x00000000
        /*00c0*/ 	.short	0x0002
        /*00c2*/ 	.short	0x0010
        /*00c4*/ 	.byte	0x00, 0xf4, 0x21, 0x00


	//----- nvinfo : EIATTR_KPARAM_INFO
	.align		4
.L_33:
        /*00c8*/ 	.byte	0x04, 0x17
        /*00ca*/ 	.short	(.L_35 - .L_34)
.L_34:
        /*00cc*/ 	.word	0x00000000
        /*00d0*/ 	.short	0x0001
        /*00d2*/ 	.short	0x0008
        /*00d4*/ 	.byte	0x00, 0xf4, 0x21, 0x00


	//----- nvinfo : EIATTR_KPARAM_INFO
	.align		4
.L_35:
        /*00d8*/ 	.byte	0x04, 0x17
        /*00da*/ 	.short	(.L_37 - .L_36)
.L_36:
        /*00dc*/ 	.word	0x00000000
        /*00e0*/ 	.short	0x0000
        /*00e2*/ 	.short	0x0000
        /*00e4*/ 	.byte	0x00, 0xf4, 0x21, 0x00


	//----- nvinfo : EIATTR_SPARSE_MMA_MASK
	.align		4
.L_37:
        /*00e8*/ 	.byte	0x03, 0x50
        /*00ea*/ 	.short	0x0000


	//----- nvinfo : EIATTR_MAXREG_COUNT
	.align		4
        /*00ec*/ 	.byte	0x03, 0x1b
        /*00ee*/ 	.short	0x0080


	//----- nvinfo : EIATTR_COOP_GROUP_MASK_REGIDS
	.align		4
        /*00f0*/ 	.byte	0x04, 0x29
        /*00f2*/ 	.short	(.L_39 - .L_38)


	//   ....[0]....
.L_38:
        /*00f4*/ 	.word	0xffffffff


	//   ....[1]....
        /*00f8*/ 	.word	0xffffffff


	//   ....[2]....
        /*00fc*/ 	.word	0xffffffff


	//   ....[3]....
        /*0100*/ 	.word	0xffffffff


	//   ....[4]....
        /*0104*/ 	.word	0xffffffff


	//   ....[5]....
        /*0108*/ 	.word	0xffffffff


	//   ....[6]....
        /*010c*/ 	.word	0xffffffff


	//   ....[7]....
        /*0110*/ 	.word	0xffffffff


	//   ....[8]....
        /*0114*/ 	.word	0xffffffff


	//   ....[9]....
        /*0118*/ 	.word	0xffffffff


	//   ....[10]....
        /*011c*/ 	.word	0xffffffff


	//   ....[11]....
        /*0120*/ 	.word	0xffffffff


	//   ....[12]....
        /*0124*/ 	.word	0xffffffff


	//   ....[13]....
        /*0128*/ 	.word	0xffffffff


	//   ....[14]....
        /*012c*/ 	.word	0xffffffff


	//   ....[15]....
        /*0130*/ 	.word	0xffffffff


	//   ....[16]....
        /*0134*/ 	.word	0xffffffff


	//   ....[17]....
        /*0138*/ 	.word	0xffffffff


	//   ....[18]....
        /*013c*/ 	.word	0xffffffff


	//   ....[19]....
        /*0140*/ 	.word	0xffffffff


	//   ....[20]....
        /*0144*/ 	.word	0xffffffff


	//   ....[21]....
        /*0148*/ 	.word	0xffffffff


	//   ....[22]....
        /*014c*/ 	.word	0xffffffff


	//   ....[23]....
        /*0150*/ 	.word	0xffffffff


	//   ....[24]....
        /*0154*/ 	.word	0xffffffff


	//   ....[25]....
        /*0158*/ 	.word	0xffffffff


	//   ....[26]....
        /*015c*/ 	.word	0xffffffff


	//   ....[27]....
        /*0160*/ 	.word	0xffffffff


	//   ....[28]....
        /*0164*/ 	.word	0xffffffff


	//   ....[29]....
        /*0168*/ 	.word	0xffffffff


	//   ....[30]....
        /*016c*/ 	.word	0xffffffff


	//   ....[31]....
        /*0170*/ 	.word	0xffffffff


	//   ....[32]....
        /*0174*/ 	.word	0xffffffff


	//   ....[33]....
        /*0178*/ 	.word	0xffffffff


	//   ....[34]....
        /*017c*/ 	.word	0xffffffff


	//   ....[35]....
        /*0180*/ 	.word	0xffffffff


	//   ....[36]....
        /*0184*/ 	.word	0xffffffff


	//   ....[37]....
        /*0188*/ 	.word	0xffffffff


	//   ....[38]....
        /*018c*/ 	.word	0xffffffff


	//   ....[39]....
        /*0190*/ 	.word	0xffffffff


	//   ....[40]....
        /*0194*/ 	.word	0xffffffff


	//   ....[41]....
        /*0198*/ 	.word	0xffffffff


	//   ....[42]....
        /*019c*/ 	.word	0xffffffff


	//   ....[43]....
        /*01a0*/ 	.word	0xffffffff


	//   ....[44]....
        /*01a4*/ 	.word	0xffffffff


	//   ....[45]....
        /*01a8*/ 	.word	0xffffffff


	//   ....[46]....
        /*01ac*/ 	.word	0xffffffff


	//   ....[47]....
        /*01b0*/ 	.word	0xffffffff


	//----- nvinfo : EIATTR_COOP_GROUP_INSTR_OFFSETS
	.align		4
.L_39:
        /*01b4*/ 	.byte	0x04, 0x28
        /*01b6*/ 	.short	(.L_41 - .L_40)


	//   ....[0]....
.L_40:
        /*01b8*/ 	.word	0x00000ca0


	//   ....[1]....
        /*01bc*/ 	.word	0x00000cd0


	//   ....[2]....
        /*01c0*/ 	.word	0x00000ce0


	//   ....[3]....
        /*01c4*/ 	.word	0x00000cf0


	//   ....[4]....
        /*01c8*/ 	.word	0x00000d00


	//   ....[5]....
        /*01cc*/ 	.word	0x00000d10


	//   ....[6]....
        /*01d0*/ 	.word	0x00000d20


	//   ....[7]....
        /*01d4*/ 	.word	0x00000d50


	//   ....[8]....
        /*01d8*/ 	.word	0x00000d90


	//   ....[9]....
        /*01dc*/ 	.word	0x00000dc0


	//   ....[10]....
        /*01e0*/ 	.word	0x00000de0


	//   ....[11]....
        /*01e4*/ 	.word	0x00000e00


	//   ....[12]....
        /*01e8*/ 	.word	0x00000e20


	//   ....[13]....
        /*01ec*/ 	.word	0x00000e30


	//   ....[14]....
        /*01f0*/ 	.word	0x00000e50


	//   ....[15]....
        /*01f4*/ 	.word	0x00000e70


	//   ....[16]....
        /*01f8*/ 	.word	0x00000ed0


	//   ....[17]....
        /*01fc*/ 	.word	0x00000f10


	//   ....[18]....
        /*0200*/ 	.word	0x00000f50


	//   ....[19]....
        /*0204*/ 	.word	0x00000f90


	//   ....[20]....
        /*0208*/ 	.word	0x000010d0


	//   ....[21]....
        /*020c*/ 	.word	0x000010e0


	//   ....[22]....
        /*0210*/ 	.word	0x000010f0


	//   ....[23]....
        /*0214*/ 	.word	0x00001100


	//   ....[24]....
        /*0218*/ 	.word	0x00001150


	//   ....[25]....
        /*021c*/ 	.word	0x00001190


	//   ....[26]....
        /*0220*/ 	.word	0x000011a0


	//   ....[27]....
        /*0224*/ 	.word	0x000011c0


	//   ....[28]....
        /*0228*/ 	.word	0x000011e0


	//   ....[29]....
        /*022c*/ 	.word	0x000011f0


	//   ....[30]....
        /*0230*/ 	.word	0x00001200


	//   ....[31]....
        /*0234*/ 	.word	0x00001260


	//   ....[32]....
        /*0238*/ 	.word	0x00001280


	//   ....[33]....
        /*023c*/ 	.word	0x00001290


	//   ....[34]....
        /*0240*/ 	.word	0x000012a0


	//   ....[35]....
        /*0244*/ 	.word	0x000012b0


	//   ....[36]....
        /*0248*/ 	.word	0x000012e0


	//   ....[37]....
        /*024c*/ 	.word	0x00001300


	//   ....[38]....
        /*0250*/ 	.word	0x00001320


	//   ....[39]....
        /*0254*/ 	.word	0x000013a0


	//   ....[40]....
        /*0258*/ 	.word	0x00001570


	//   ....[41]....
        /*025c*/ 	.word	0x00001580


	//   ....[42]....
        /*0260*/ 	.word	0x000015b0


	//   ....[43]....
        /*0264*/ 	.word	0x000015c0


	//   ....[44]....
        /*0268*/ 	.word	0x000015f0


	//   ....[45]....
        /*026c*/ 	.word	0x00001600


	//   ....[46]....
        /*0270*/ 	.word	0x00001630


	//   ....[47]....
        /*0274*/ 	.word	0x00001640


	//----- nvinfo : EIATTR_EXIT_INSTR_OFFSETS
	.align		4
.L_41:
        /*0278*/ 	.byte	0x04, 0x1c
        /*027a*/ 	.short	(.L_43 - .L_42)


	//   ....[0]....
.L_42:
        /*027c*/ 	.word	0x000017e0


	//   ....[1]....
        /*0280*/ 	.word	0x00001810


	//----- nvinfo : EIATTR_REQNTID
	.align		4
.L_43:
        /*0284*/ 	.byte	0x04, 0x10
        /*0286*/ 	.short	(.L_45 - .L_44)
.L_44:
        /*0288*/ 	.word	0x00000200
        /*028c*/ 	.word	0x00000001
        /*0290*/ 	.word	0x00000001


	//----- nvinfo : EIATTR_CBANK_PARAM_SIZE
	.align		4
.L_45:
        /*0294*/ 	.byte	0x03, 0x19
        /*0296*/ 	.short	0x0068


	//----- nvinfo : EIATTR_PARAM_CBANK
	.align		4
        /*0298*/ 	.byte	0x04, 0x0a
        /*029a*/ 	.short	(.L_47 - .L_46)
	.align		4
.L_46:
        /*029c*/ 	.word	index@(.nv.constant0.triton_red_fused__to_copy_add_mul_sum_14)
        /*02a0*/ 	.short	0x0210
        /*02a2*/ 	.short	0x0068


	//----- nvinfo : EIATTR_SW_WAR
	.align		4
.L_47:
        /*02a4*/ 	.byte	0x04, 0x36
        /*02a6*/ 	.short	(.L_49 - .L_48)
.L_48:
        /*02a8*/ 	.word	0x00000008
.L_49:


//--------------------- .nv.callgraph             --------------------------
	.section	.nv.callgraph,"",@"SHT_CUDA_CALLGRAPH"
	.align	4
	.sectionentsize	8
	.align		4
        /*0000*/ 	.word	0x00000000
	.align		4
        /*0004*/ 	.word	0xffffffff
	.align		4
        /*0008*/ 	.word	0x00000000
	.align		4
        /*000c*/ 	.word	0xfffffffe
	.align		4
        /*0010*/ 	.word	0x00000000
	.align		4
        /*0014*/ 	.word	0xfffffffd
	.align		4
        /*0018*/ 	.word	0x00000000
	.align		4
        /*001c*/ 	.word	0xfffffffc


//--------------------- .text.triton_red_fused__to_copy_add_mul_sum_14 --------------------------
	.section	.text.triton_red_fused__to_copy_add_mul_sum_14,"ax",@progbits
	.sectionflags	@"SHF_BARRIERS=1"
	.align	128
        .global         triton_red_fused__to_copy_add_mul_sum_14
        .type           triton_red_fused__to_copy_add_mul_sum_14,@function
        .size           triton_red_fused__to_copy_add_mul_sum_14,(.L_x_3 - triton_red_fused__to_copy_add_mul_sum_14)
        .other          triton_red_fused__to_copy_add_mul_sum_14,@"STO_CUDA_ENTRY STV_DEFAULT"
triton_red_fused__to_copy_add_mul_sum_14:
.text.triton_red_fused__to_copy_add_mul_sum_14:
[----:B------:R-:W0:Y:S02]  /*0000*/  LDC R1, c[0x0][0x28] ;  /* 0x00000a00ff017b82 */ /* 0x000e240000000800 */
[----:B------:R-:W1:Y:S01]  /*0010*/  LDC R0, c[0x0][0x26c] ;  /* 0x00009b00ff007b82 */ /* 0x000e620000000800 */
[----:B------:R-:W2:Y:S01]  /*0020*/  S2R R3, SR_TID.X ;  /* 0x0000000000037919 */ /* 0x000ea20000002100 */
[----:B------:R-:W-:Y:S01]  /*0030*/  ULDC.64 UR6, c[0x0][0x208] ;  /* 0x0000820000067ab9 */ /* 0x000fe20000000a00 */
[----:B------:R-:W-:Y:S02]  /*0040*/  CS2R R28, SRZ ;  /* 0x00000000001c7805 */ /* 0x000fe4000001ff00 */
[----:B------:R-:W-:Y:S01]  /*0050*/  CS2R R32, SRZ ;  /* 0x0000000000207805 */ /* 0x000fe2000001ff00 */
[----:B------:R-:W3:Y:S01]  /*0060*/  S2R R41, SR_CTAID.X ;  /* 0x0000000000297919 */ /* 0x000ee20000002500 */
[----:B------:R-:W-:Y:S02]  /*0070*/  CS2R R44, SRZ ;  /* 0x00000000002c7805 */ /* 0x000fe4000001ff00 */
[----:B------:R-:W-:Y:S02]  /*0080*/  CS2R R30, SRZ ;  /* 0x00000000001e7805 */ /* 0x000fe4000001ff00 */
[----:B------:R-:W-:-:S02]  /*0090*/  CS2R R34, SRZ ;  /* 0x0000000000227805 */ /* 0x000fc4000001ff00 */
[----:B------:R-:W-:Y:S02]  /*00a0*/  CS2R R36, SRZ ;  /* 0x0000000000247805 */ /* 0x000fe4000001ff00 */
[----:B------:R-:W-:Y:S02]  /*00b0*/  CS2R R38, SRZ ;  /* 0x0000000000267805 */ /* 0x000fe4000001ff00 */
[----:B------:R-:W-:Y:S02]  /*00c0*/  MOV R40, RZ ;  /* 0x000000ff00287202 */ /* 0x000fe40000000f00 */
[----:B-1----:R-:W-:Y:S01]  /*00d0*/  ISETP.GE.AND P0, PT, R0, 0x1, PT ;  /* 0x000000010000780c */ /* 0x002fe20003f06270 */
[----:B------:R-:W-:Y:S01]  /*00e0*/  HFMA2.MMA R0, -RZ, RZ, 0, 0 ;  /* 0x00000000ff007435 */ /* 0x000fe200000001ff */
[----:B--2---:R-:W-:Y:S02]  /*00f0*/  SHF.L.U32 R2, R3, 0x3, RZ ;  /* 0x0000000303027819 */ /* 0x004fe400000006ff */
[----:B---3--:R-:W-:-:S02]  /*0100*/  SHF.L.U32 R41, R41, 0x6, RZ ;  /* 0x0000000629297819 */ /* 0x008fc400000006ff */
[----:B------:R-:W-:-:S07]  /*0110*/  LOP3.LUT R2, R2, 0x38, RZ, 0xc0, !PT ;  /* 0x0000003802027812 */ /* 0x000fce00078ec0ff */
[----:B------:R-:W-:Y:S05]  /*0120*/  @!P0 BRA `(.L_x_0) ;  /* 0x0000000800dc8947 */ /* 0x000fea0003800000 */
[----:B------:R-:W-:Y:S02]  /*0130*/  SHF.R.U32.HI R42, RZ, 0x3, R3 ;  /* 0x00000003ff2a7819 */ /* 0x000fe40000011603 */
[----:B------:R-:W-:Y:S02]  /*0140*/  CS2R R28, SRZ ;  /* 0x00000000001c7805 */ /* 0x000fe4000001ff00 */
[----:B------:R-:W-:Y:S02]  /*0150*/  CS2R R32, SRZ ;  /* 0x0000000000207805 */ /* 0x000fe4000001ff00 */
[----:B------:R-:W-:Y:S02]  /*0160*/  CS2R R44, SRZ ;  /* 0x00000000002c7805 */ /* 0x000fe4000001ff00 */
[----:B------:R-:W-:Y:S02]  /*0170*/  SGXT.U32 R42, R42, 0x6 ;  /* 0x000000062a2a781a */ /* 0x000fe40000000000 */
[----:B------:R-:W-:-:S02]  /*0180*/  CS2R R30, SRZ ;  /* 0x00000000001e7805 */ /* 0x000fc4000001ff00 */
[----:B------:R-:W-:Y:S02]  /*0190*/  MOV R0, RZ ;  /* 0x000000ff00007202 */ /* 0x000fe40000000f00 */
[----:B------:R-:W-:Y:S02]  /*01a0*/  CS2R R34, SRZ ;  /* 0x0000000000227805 */ /* 0x000fe4000001ff00 */
[----:B------:R-:W-:Y:S02]  /*01b0*/  LEA R43, R42, R41, 0xc ;  /* 0x000000292a2b7211 */ /* 0x000fe400078e60ff */
[----:B------:R-:W-:Y:S02]  /*01c0*/  CS2R R36, SRZ ;  /* 0x0000000000247805 */ /* 0x000fe4000001ff00 */
[----:B------:R-:W-:Y:S02]  /*01d0*/  CS2R R38, SRZ ;  /* 0x0000000000267805 */ /* 0x000fe4000001ff00 */
[----:B------:R-:W-:Y:S01]  /*01e0*/  MOV R40, RZ ;  /* 0x000000ff00287202 */ /* 0x000fe20000000f00 */
[----:B------:R-:W-:Y:S01]  /*01f0*/  UMOV UR4, URZ ;  /* 0x0000003f00047c82 */ /* 0x000fe20008000000 */
[----:B------:R-:W-:-:S07]  /*0200*/  IADD3 R43, R2, R43, RZ ;  /* 0x0000002b022b7210 */ /* 0x000fce0007ffe0ff */
.L_x_1:
[----:B------:R-:W1:Y:S01]  /*0210*/  LDC R22, c[0x0][0x26c] ;  /* 0x00009b00ff167b82 */ /* 0x000e620000000800 */
[----:B------:R-:W-:Y:S02]  /*0220*/  IADD3 R23, R42, UR4, RZ ;  /* 0x000000042a177c10 */ /* 0x000fe4000fffe0ff */
[----:B------:R-:W-:Y:S02]  /*0230*/  CS2R R4, SRZ ;  /* 0x0000000000047805 */ /* 0x000fe4000001ff00 */
[----:B------:R-:W-:Y:S02]  /*0240*/  CS2R R6, SRZ ;  /* 0x0000000000067805 */ /* 0x000fe4000001ff00 */
[----:B------:R-:W-:Y:S02]  /*0250*/  CS2R R8, SRZ ;  /* 0x0000000000087805 */ /* 0x000fe4000001ff00 */
[----:B------:R-:W-:Y:S01]  /*0260*/  CS2R R10, SRZ ;  /* 0x00000000000a7805 */ /* 0x000fe2000001ff00 */
[----:B------:R-:W2:Y:S08]  /*0270*/  LDC.64 R12, c[0x0][0x238] ;  /* 0x00008e00ff0c7b82 */ /* 0x000eb00000000a00 */
[----:B------:R-:W3:Y:S01]  /*0280*/  LDC.64 R14, c[0x0][0x240] ;  /* 0x00009000ff0e7b82 */ /* 0x000ee20000000a00 */
[----:B-1----:R-:W-:-:S07]  /*0290*/  ISETP.GE.AND P1, PT, R23, R22, PT ;  /* 0x000000161700720c */ /* 0x002fce0003f26270 */
[----:B------:R-:W1:Y:S01]  /*02a0*/  LDC.64 R2, c[0x0][0x248] ;  /* 0x00009200ff027b82 */ /* 0x000e620000000a00 */
[----:B--2---:R-:W-:-:S07]  /*02b0*/  IMAD.WIDE R18, R43, 0x2, R12 ;  /* 0x000000022b127825 */ /* 0x004fce00078e020c */
[----:B------:R-:W2:Y:S01]  /*02c0*/  LDC.64 R24, c[0x0][0x220] ;  /* 0x00008800ff187b82 */ /* 0x000ea20000000a00 */
[----:B------:R4:W5:Y:S01]  /*02d0*/  @!P1 LDG.E.EF.128 R4, desc[UR6][R18.64] ;  /* 0x0000000612049981 */ /* 0x000962000c0e1d00 */
[----:B---3--:R-:W-:-:S05]  /*02e0*/  IMAD.WIDE R20, R43, 0x2, R14 ;  /* 0x000000022b147825 */ /* 0x008fca00078e020e */
[----:B------:R3:W5:Y:S01]  /*02f0*/  @!P1 LDG.E.EF.128 R8, desc[UR6][R20.64] ;  /* 0x0000000614089981 */ /* 0x000762000c0e1d00 */
[C---:B-1----:R-:W-:Y:S02]  /*0300*/  IMAD.WIDE R48, R43.reuse, 0x2, R2 ;  /* 0x000000022b307825 */ /* 0x042fe400078e0202 */
[----:B------:R-:W1:Y:S01]  /*0310*/  LDC.64 R2, c[0x0][0x250] ;  /* 0x00009400ff027b82 */ /* 0x000e620000000a00 */
[----:B------:R-:W-:Y:S02]  /*0320*/  CS2R R12, SRZ ;  /* 0x00000000000c7805 */ /* 0x000fe4000001ff00 */
[----:B------:R-:W-:Y:S02]  /*0330*/  CS2R R14, SRZ ;  /* 0x00000000000e7805 */ /* 0x000fe4000001ff00 */
[----:B------:R-:W-:Y:S02]  /*0340*/  CS2R R16, SRZ ;  /* 0x0000000000107805 */ /* 0x000fe4000001ff00 */
[----:B----4-:R-:W-:Y:S01]  /*0350*/  CS2R R18, SRZ ;  /* 0x0000000000127805 */ /* 0x010fe2000001ff00 */
[----:B--2---:R-:W-:Y:S01]  /*0360*/  IMAD.WIDE R24, R43, 0x2, R24 ;  /* 0x000000022b187825 */ /* 0x004fe200078e0218 */
[----:B------:R-:W2:Y:S01]  /*0370*/  @!P1 LDG.E.EF.128 R12, desc[UR6][R48.64] ;  /* 0x00000006300c9981 */ /* 0x000ea2000c0e1d00 */
[----:B------:R-:W-:Y:S01]  /*0380*/  CS2R R46, SRZ ;  /* 0x00000000002e7805 */ /* 0x000fe2000001ff00 */
[----:B---3--:R-:W3:Y:S02]  /*0390*/  LDC.64 R20, c[0x0][0x230] ;  /* 0x00008c00ff147b82 */ /* 0x008ee40000000a00 */
[----:B------:R-:W4:Y:S01]  /*03a0*/  @!P1 LDG.E.EF.128 R16, desc[UR6][R24.64] ;  /* 0x0000000618109981 */ /* 0x000f22000c0e1d00 */
[----:B-1----:R-:W-:-:S05]  /*03b0*/  IMAD.WIDE R26, R23, 0x4, R2 ;  /* 0x00000004171a7825 */ /* 0x002fca00078e0202 */
[----:B------:R-:W1:Y:S01]  /*03c0*/  LDC.64 R2, c[0x0][0x228] ;  /* 0x00008a00ff027b82 */ /* 0x000e620000000a00 */
[----:B------:R-:W4:Y:S01]  /*03d0*/  @!P1 LDG.E.EL R47, desc[UR6][R26.64] ;  /* 0x000000061a2f9981 */ /* 0x000f22000c2e1900 */
[----:B------:R-:W-:Y:S01]  /*03e0*/  UIADD3 UR4, UR4, 0x40, URZ ;  /* 0x0000004004047890 */ /* 0x000fe2000fffe03f */
[----:B---3--:R-:W-:-:S05]  /*03f0*/  IMAD.WIDE R20, R23, 0x4, R20 ;  /* 0x0000000417147825 */ /* 0x008fca00078e0214 */
[----:B------:R-:W-:Y:S01]  /*0400*/  ISETP.LE.AND P0, PT, R22, UR4, PT ;  /* 0x0000000416007c0c */ /* 0x000fe2000bf03270 */
[----:B------:R3:W4:Y:S02]  /*0410*/  @!P1 LDG.E.EL R46, desc[UR6][R20.64] ;  /* 0x00000006142e9981 */ /* 0x000724000c2e1900 */
[----:B---3--:R-:W-:Y:S01]  /*0420*/  CS2R R20, SRZ ;  /* 0x0000000000147805 */ /* 0x008fe2000001ff00 */
[----:B-1----:R-:W-:-:S04]  /*0430*/  IMAD.WIDE R2, R43, 0x2, R2 ;  /* 0x000000022b027825 */ /* 0x002fc800078e0202 */
[----:B-----5:R-:W-:Y:S02]  /*0440*/  HADD2.F32 R23, -RZ, R7.H1_H1 ;  /* 0x30000007ff177230 */ /* 0x020fe40000004100 */
[----:B0-----:R-:W-:-:S05]  /*0450*/  HADD2.F32 R24, -RZ, R11.H1_H1 ;  /* 0x3000000bff187230 */ /* 0x001fca0000004100 */
[----:B------:R-:W-:Y:S01]  /*0460*/  FADD R24, R23, R24 ;  /* 0x0000001817187221 */ /* 0x000fe20000000000 */
[----:B------:R-:W-:-:S06]  /*0470*/  CS2R R22, SRZ ;  /* 0x0000000000167805 */ /* 0x000fcc000001ff00 */
[----:B------:R0:W3:Y:S01]  /*0480*/  @!P1 LDG.E.EF.128 R20, desc[UR6][R2.64] ;  /* 0x0000000602149981 */ /* 0x0000e2000c0e1d00 */
[----:B------:R-:W-:Y:S02]  /*0490*/  HADD2.F32 R7, -RZ, R7.H0_H0 ;  /* 0x20000007ff077230 */ /* 0x000fe40000004100 */
[----:B------:R-:W-:-:S05]  /*04a0*/  HADD2.F32 R48, -RZ, R11.H0_H0 ;  /* 0x2000000bff307230 */ /* 0x000fca0000004100 */
[----:B------:R-:W-:Y:S01]  /*04b0*/  FADD R48, R7, R48 ;  /* 0x0000003007307221 */ /* 0x000fe20000000000 */
[----:B--2---:R-:W-:-:S05]  /*04c0*/  HADD2.F32 R7, -RZ, R15.H1_H1 ;  /* 0x3000000fff077230 */ /* 0x004fca0000004100 */
[----:B------:R-:W-:Y:S01]  /*04d0*/  FADD R7, R7, R24 ;  /* 0x0000001807077221 */ /* 0x000fe20000000000 */
[----:B----4-:R-:W-:Y:S02]  /*04e0*/  HADD2.F32 R24, -RZ, R19.H1_H1 ;  /* 0x30000013ff187230 */ /* 0x010fe40000004100 */
[----:B------:R-:W-:Y:S02]  /*04f0*/  HADD2.F32 R15, -RZ, R15.H0_H0 ;  /* 0x2000000fff0f7230 */ /* 0x000fe40000004100 */
[----:B------:R-:W-:Y:S02]  /*0500*/  HADD2.F32 R26, -RZ, R19.H0_H0 ;  /* 0x20000013ff1a7230 */ /* 0x000fe40000004100 */
[----:B------:R-:W-:Y:S01]  /*0510*/  FMUL R11, R24, R47 ;  /* 0x0000002f180b7220 */ /* 0x000fe20000400000 */
[----:B------:R-:W-:-:S03]  /*0520*/  FADD R48, R15, R48 ;  /* 0x000000300f307221 */ /* 0x000fc60000000000 */
[----:B------:R-:W-:Y:S01]  /*0530*/  @!P1 FFMA R40, R7, R11, R40 ;  /* 0x0000000b07289223 */ /* 0x000fe20000000028 */
[----:B------:R-:W-:-:S04]  /*0540*/  FMUL R7, R26, R47 ;  /* 0x0000002f1a077220 */ /* 0x000fc80000400000 */
[----:B------:R-:W-:Y:S01]  /*0550*/  @!P1 FFMA R39, R48, R7, R39 ;  /* 0x0000000730279223 */ /* 0x000fe20000000027 */
[----:B------:R-:W-:Y:S02]  /*0560*/  HADD2.F32 R7, -RZ, R6.H1_H1 ;  /* 0x30000006ff077230 */ /* 0x000fe40000004100 */
[----:B------:R-:W-:Y:S02]  /*0570*/  HADD2.F32 R48, -RZ, R10.H1_H1 ;  /* 0x3000000aff307230 */ /* 0x000fe40000004100 */
[----:B0-----:R-:W-:-:S03]  /*0580*/  HADD2.F32 R2, -RZ, R14.H1_H1 ;  /* 0x3000000eff027230 */ /* 0x001fc60000004100 */
[----:B------:R-:W-:Y:S01]  /*0590*/  FADD R7, R7, R48 ;  /* 0x0000003007077221 */ /* 0x000fe20000000000 */
[----:B------:R-:W-:Y:S02]  /*05a0*/  HADD2.F32 R48, -RZ, R18.H1_H1 ;  /* 0x30000012ff307230 */ /* 0x000fe40000004100 */
[----:B------:R-:W-:Y:S02]  /*05b0*/  HADD2.F32 R6, -RZ, R6.H0_H0 ;  /* 0x20000006ff067230 */ /* 0x000fe40000004100 */
[----:B------:R-:W-:Y:S02]  /*05c0*/  HADD2.F32 R3, -RZ, R10.H0_H0 ;  /* 0x2000000aff037230 */ /* 0x000fe40000004100 */
[----:B------:R-:W-:Y:S01]  /*05d0*/  FADD R7, R2, R7 ;  /* 0x0000000702077221 */ /* 0x000fe20000000000 */
[----:B------:R-:W-:Y:S01]  /*05e0*/  FMUL R2, R48, R47 ;  /* 0x0000002f30027220 */ /* 0x000fe20000400000 */
[----:B------:R-:W-:Y:S02]  /*05f0*/  HADD2.F32 R14, -RZ, R14.H0_H0 ;  /* 0x2000000eff0e7230 */ /* 0x000fe40000004100 */
[----:B------:R-:W-:-:S02]  /*0600*/  HADD2.F32 R18, -RZ, R18.H0_H0 ;  /* 0x20000012ff127230 */ /* 0x000fc40000004100 */
[----:B------:R-:W-:Y:S01]  /*0610*/  FADD R3, R6, R3 ;  /* 0x0000000306037221 */ /* 0x000fe20000000000 */
[----:B------:R-:W-:-:S03]  /*0620*/  @!P1 FFMA R38, R7, R2, R38 ;  /* 0x0000000207269223 */ /* 0x000fc60000000026 */
[----:B------:R-:W-:Y:S01]  /*0630*/  FADD R14, R14, R3 ;  /* 0x000000030e0e7221 */ /* 0x000fe20000000000 */
[----:B------:R-:W-:Y:S01]  /*0640*/  FMUL R2, R18, R47 ;  /* 0x0000002f12027220 */ /* 0x000fe20000400000 */
[----:B------:R-:W-:-:S03]  /*0650*/  HADD2.F32 R3, -RZ, R9.H1_H1 ;  /* 0x30000009ff037230 */ /* 0x000fc60000004100 */
[----:B------:R-:W-:Y:S01]  /*0660*/  @!P1 FFMA R37, R14, R2, R37 ;  /* 0x000000020e259223 */ /* 0x000fe20000000025 */
[----:B------:R-:W-:Y:S02]  /*0670*/  HADD2.F32 R2, -RZ, R5.H1_H1 ;  /* 0x30000005ff027230 */ /* 0x000fe40000004100 */
[----:B------:R-:W-:Y:S02]  /*0680*/  HADD2.F32 R6, -RZ, R13.H1_H1 ;  /* 0x3000000dff067230 */ /* 0x000fe40000004100 */
[----:B------:R-:W-:Y:S02]  /*0690*/  HADD2.F32 R10, -RZ, R17.H1_H1 ;  /* 0x30000011ff0a7230 */ /* 0x000fe40000004100 */
[----:B------:R-:W-:Y:S01]  /*06a0*/  FADD R3, R2, R3 ;  /* 0x0000000302037221 */ /* 0x000fe20000000000 */
[----:B------:R-:W-:Y:S02]  /*06b0*/  HADD2.F32 R5, -RZ, R5.H0_H0 ;  /* 0x20000005ff057230 */ /* 0x000fe40000004100 */
[----:B------:R-:W-:-:S02]  /*06c0*/  HADD2.F32 R2, -RZ, R9.H0_H0 ;  /* 0x20000009ff027230 */ /* 0x000fc40000004100 */
[----:B------:R-:W-:Y:S01]  /*06d0*/  FADD R3, R6, R3 ;  /* 0x0000000306037221 */ /* 0x000fe20000000000 */
[----:B------:R-:W-:Y:S02]  /*06e0*/  FMUL R7, R10, R47 ;  /* 0x0000002f0a077220 */ /* 0x000fe40000400000 */
[----:B------:R-:W-:Y:S02]  /*06f0*/  FADD R6, R5, R2 ;  /* 0x0000000205067221 */ /* 0x000fe40000000000 */
[----:B------:R-:W-:Y:S02]  /*0700*/  @!P1 FFMA R36, R3, R7, R36 ;  /* 0x0000000703249223 */ /* 0x000fe40000000024 */
[----:B------:R-:W0:Y:S01]  /*0710*/  LDC.64 R2, c[0x0][0x210] ;  /* 0x00008400ff027b82 */ /* 0x000e220000000a00 */
[----:B------:R-:W-:Y:S02]  /*0720*/  HADD2.F32 R13, -RZ, R13.H0_H0 ;  /* 0x2000000dff0d7230 */ /* 0x000fe40000004100 */
[----:B------:R-:W-:-:S03]  /*0730*/  HADD2.F32 R14, -RZ, R17.H0_H0 ;  /* 0x20000011ff0e7230 */ /* 0x000fc60000004100 */
[----:B------:R-:W-:Y:S02]  /*0740*/  FADD R6, R13, R6 ;  /* 0x000000060d067221 */ /* 0x000fe40000000000 */
[----:B------:R-:W-:-:S04]  /*0750*/  FMUL R5, R14, R47 ;  /* 0x0000002f0e057220 */ /* 0x000fc80000400000 */
[----:B------:R-:W-:Y:S01]  /*0760*/  @!P1 FFMA R35, R6, R5, R35 ;  /* 0x0000000506239223 */ /* 0x000fe20000000023 */
[----:B0-----:R-:W-:-:S04]  /*0770*/  IMAD.WIDE R6, R43, 0x2, R2 ;  /* 0x000000022b067825 */ /* 0x001fc800078e0202 */
[----:B---3--:R-:W-:Y:S02]  /*0780*/  HADD2.F32 R3, -RZ, R22.H0_H0 ;  /* 0x20000016ff037230 */ /* 0x008fe40000004100 */
[----:B------:R-:W-:Y:S02]  /*0790*/  HADD2.F32 R11, -RZ, R23.H1_H1 ;  /* 0x30000017ff0b7230 */ /* 0x000fe40000004100 */
[----:B------:R-:W-:Y:S02]  /*07a0*/  HADD2.F32 R23, -RZ, R23.H0_H0 ;  /* 0x20000017ff177230 */ /* 0x000fe40000004100 */
[----:B------:R-:W-:Y:S01]  /*07b0*/  FADD R19, R18, R3 ;  /* 0x0000000312137221 */ /* 0x000fe20000000000 */
[----:B------:R-:W-:Y:S01]  /*07c0*/  HADD2.F32 R5, -RZ, R22.H1_H1 ;  /* 0x30000016ff057230 */ /* 0x000fe20000004100 */
[----:B------:R-:W0:Y:S01]  /*07d0*/  LDC.64 R2, c[0x0][0x218] ;  /* 0x00008600ff027b82 */ /* 0x000e220000000a00 */
[----:B------:R-:W-:-:S03]  /*07e0*/  FADD R49, R26, R23 ;  /* 0x000000171a317221 */ /* 0x000fc60000000000 */
[----:B------:R-:W-:Y:S01]  /*07f0*/  FADD R23, R48, R5 ;  /* 0x0000000530177221 */ /* 0x000fe20000000000 */
[----:B------:R-:W-:Y:S02]  /*0800*/  HADD2.F32 R5, -RZ, R21.H1_H1 ;  /* 0x30000015ff057230 */ /* 0x000fe40000004100 */
[----:B------:R-:W-:Y:S01]  /*0810*/  FADD R11, R24, R11 ;  /* 0x0000000b180b7221 */ /* 0x000fe20000000000 */
[----:B------:R-:W-:Y:S02]  /*0820*/  HADD2.F32 R9, -RZ, R20.H1_H1 ;  /* 0x30000014ff097230 */ /* 0x000fe40000004100 */
[----:B------:R-:W-:Y:S01]  /*0830*/  FADD R13, R10, R5 ;  /* 0x000000050a0d7221 */ /* 0x000fe20000000000 */
[----:B------:R-:W-:Y:S02]  /*0840*/  HADD2.F32 R10, -RZ, R16.H0_H0 ;  /* 0x20000010ff0a7230 */ /* 0x000fe40000004100 */
[----:B------:R-:W-:Y:S01]  /*0850*/  HADD2.F32 R16, -RZ, R16.H1_H1 ;  /* 0x30000010ff107230 */ /* 0x000fe20000004100 */
[----:B------:R-:W-:-:S02]  /*0860*/  CS2R R24, SRZ ;  /* 0x0000000000187805 */ /* 0x000fc4000001ff00 */
[----:B------:R-:W-:Y:S01]  /*0870*/  CS2R R26, SRZ ;  /* 0x00000000001a7805 */ /* 0x000fe2000001ff00 */
[----:B------:R-:W-:Y:S02]  /*0880*/  HADD2.F32 R5, -RZ, R20.H0_H0 ;  /* 0x20000014ff057230 */ /* 0x000fe40000004100 */
[----:B------:R-:W-:-:S03]  /*0890*/  FADD R17, R16, R9 ;  /* 0x0000000910117221 */ /* 0x000fc60000000000 */
[C---:B------:R-:W-:Y:S01]  /*08a0*/  FADD R15, R10.reuse, R5 ;  /* 0x000000050a0f7221 */ /* 0x040fe20000000000 */
[----:B------:R1:W2:Y:S01]  /*08b0*/  @!P1 LDG.E.EF.128 R24, desc[UR6][R6.64] ;  /* 0x0000000606189981 */ /* 0x0002a2000c0e1d00 */
[----:B------:R-:W-:Y:S01]  /*08c0*/  FMUL R5, R10, R47 ;  /* 0x0000002f0a057220 */ /* 0x000fe20000400000 */
[-C--:B------:R-:W-:Y:S01]  /*08d0*/  FMUL R10, R19, R46.reuse ;  /* 0x0000002e130a7220 */ /* 0x080fe20000400000 */
[----:B------:R-:W-:Y:S01]  /*08e0*/  FMUL R20, R17, R46 ;  /* 0x0000002e11147220 */ /* 0x000fe20000400000 */
[----:B------:R-:W-:Y:S01]  /*08f0*/  CS2R R18, SRZ ;  /* 0x0000000000127805 */ /* 0x000fe2000001ff00 */
[----:B0-----:R-:W-:-:S04]  /*0900*/  IMAD.WIDE R2, R43, 0x2, R2 ;  /* 0x000000022b027825 */ /* 0x001fc800078e0202 */
[----:B-1----:R-:W-:Y:S01]  /*0910*/  FMUL R6, R16, R47 ;  /* 0x0000002f10067220 */ /* 0x002fe20000400000 */
[----:B------:R-:W-:-:S06]  /*0920*/  CS2R R16, SRZ ;  /* 0x0000000000107805 */ /* 0x000fcc000001ff00 */
[----:B------:R0:W3:Y:S01]  /*0930*/  @!P1 LDG.E.EF.128 R16, desc[UR6][R2.64] ;  /* 0x0000000602109981 */ /* 0x0000e2000c0e1d00 */
[----:B------:R-:W-:-:S05]  /*0940*/  HADD2.F32 R21, -RZ, R21.H0_H0 ;  /* 0x20000015ff157230 */ /* 0x000fca0000004100 */
[----:B------:R-:W-:Y:S01]  /*0950*/  FADD R21, R14, R21 ;  /* 0x000000150e157221 */ /* 0x000fe20000000000 */
[----:B------:R-:W-:-:S03]  /*0960*/  FMUL R14, R23, R46 ;  /* 0x0000002e170e7220 */ /* 0x000fc60000400000 */
[-C--:B------:R-:W-:Y:S01]  /*0970*/  FMUL R7, R21, R46.reuse ;  /* 0x0000002e15077220 */ /* 0x080fe20000400000 */
[-C--:B------:R-:W-:Y:S01]  /*0980*/  FMUL R11, R11, R46.reuse ;  /* 0x0000002e0b0b7220 */ /* 0x080fe20000400000 */
[-C--:B------:R-:W-:Y:S01]  /*0990*/  FMUL R9, R49, R46.reuse ;  /* 0x0000002e31097220 */ /* 0x080fe20000400000 */
[-C--:B------:R-:W-:Y:S01]  /*09a0*/  FMUL R13, R13, R46.reuse ;  /* 0x0000002e0d0d7220 */ /* 0x080fe20000400000 */
[----:B------:R-:W-:Y:S01]  /*09b0*/  FMUL R15, R15, R46 ;  /* 0x0000002e0f0f7220 */ /* 0x000fe20000400000 */
[----:B------:R-:W-:Y:S01]  /*09c0*/  IADD3 R43, R43, 0x40000, RZ ;  /* 0x000400002b2b7810 */ /* 0x000fe20007ffe0ff */
[----:B--2---:R-:W-:Y:S02]  /*09d0*/  HADD2.F32 R21, -RZ, R24.H0_H0 ;  /* 0x20000018ff157230 */ /* 0x004fe40000004100 */
[----:B------:R-:W-:Y:S02]  /*09e0*/  HADD2.F32 R24, -RZ, R24.H1_H1 ;  /* 0x30000018ff187230 */ /* 0x000fe40000004100 */
[----:B0-----:R-:W-:-:S02]  /*09f0*/  HADD2.F32 R2, -RZ, R26.H0_H0 ;  /* 0x2000001aff027230 */ /* 0x001fc40000004100 */
[----:B---3--:R-:W-:Y:S02]  /*0a00*/  HADD2.F32 R22, -RZ, R16.H0_H0 ;  /* 0x20000010ff167230 */ /* 0x008fe40000004100 */
[----:B------:R-:W-:-:S03]  /*0a10*/  HADD2.F32 R23, -RZ, R16.H1_H1 ;  /* 0x30000010ff177230 */ /* 0x000fc60000004100 */
[----:B------:R-:W-:Y:S01]  /*0a20*/  FADD R21, R21, R22 ;  /* 0x0000001615157221 */ /* 0x000fe20000000000 */
[----:B------:R-:W-:Y:S02]  /*0a30*/  HADD2.F32 R22, -RZ, R25.H0_H0 ;  /* 0x20000019ff167230 */ /* 0x000fe40000004100 */
[----:B------:R-:W-:Y:S01]  /*0a40*/  FADD R16, R24, R23 ;  /* 0x0000001718107221 */ /* 0x000fe20000000000 */
[----:B------:R-:W-:Y:S02]  /*0a50*/  HADD2.F32 R25, -RZ, R25.H1_H1 ;  /* 0x30000019ff197230 */ /* 0x000fe40000004100 */
[----:B------:R-:W-:Y:S02]  /*0a60*/  HADD2.F32 R24, -RZ, R17.H1_H1 ;  /* 0x30000011ff187230 */ /* 0x000fe40000004100 */
[----:B------:R-:W-:Y:S02]  /*0a70*/  HADD2.F32 R17, -RZ, R17.H0_H0 ;  /* 0x20000011ff117230 */ /* 0x000fe40000004100 */
[----:B------:R-:W-:-:S02]  /*0a80*/  HADD2.F32 R23, -RZ, R18.H0_H0 ;  /* 0x20000012ff177230 */ /* 0x000fc40000004100 */
[----:B------:R-:W-:Y:S01]  /*0a90*/  FADD R3, R25, R24 ;  /* 0x0000001819037221 */ /* 0x000fe20000000000 */
[----:B------:R-:W-:Y:S02]  /*0aa0*/  HADD2.F32 R25, -RZ, R18.H1_H1 ;  /* 0x30000012ff197230 */ /* 0x000fe40000004100 */
[----:B------:R-:W-:Y:S01]  /*0ab0*/  FADD R17, R22, R17 ;  /* 0x0000001116117221 */ /* 0x000fe20000000000 */
[----:B------:R-:W-:Y:S02]  /*0ac0*/  HADD2.F32 R26, -RZ, R26.H1_H1 ;  /* 0x3000001aff1a7230 */ /* 0x000fe40000004100 */
[----:B------:R-:W-:Y:S01]  /*0ad0*/  FADD R22, R2, R23 ;  /* 0x0000001702167221 */ /* 0x000fe20000000000 */
[----:B------:R-:W-:Y:S02]  /*0ae0*/  HADD2.F32 R18, -RZ, R19.H1_H1 ;  /* 0x30000013ff127230 */ /* 0x000fe40000004100 */
[----:B------:R-:W-:Y:S02]  /*0af0*/  HADD2.F32 R2, -RZ, R27.H0_H0 ;  /* 0x2000001bff027230 */ /* 0x000fe40000004100 */
[----:B------:R-:W-:-:S02]  /*0b00*/  HADD2.F32 R19, -RZ, R19.H0_H0 ;  /* 0x20000013ff137230 */ /* 0x000fc40000004100 */
[----:B------:R-:W-:-:S03]  /*0b10*/  FADD R26, R26, R25 ;  /* 0x000000191a1a7221 */ /* 0x000fc60000000000 */
[----:B------:R-:W-:Y:S01]  /*0b20*/  FADD R25, R2, R19 ;  /* 0x0000001302197221 */ /* 0x000fe20000000000 */
[----:B------:R-:W-:Y:S02]  /*0b30*/  HADD2.F32 R2, -RZ, R4.H1_H1 ;  /* 0x30000004ff027230 */ /* 0x000fe40000004100 */
[----:B------:R-:W-:Y:S02]  /*0b40*/  HADD2.F32 R19, -RZ, R8.H1_H1 ;  /* 0x30000008ff137230 */ /* 0x000fe40000004100 */
[----:B------:R-:W-:Y:S02]  /*0b50*/  HADD2.F32 R4, -RZ, R4.H0_H0 ;  /* 0x20000004ff047230 */ /* 0x000fe40000004100 */
[----:B------:R-:W-:Y:S02]  /*0b60*/  HADD2.F32 R23, -RZ, R8.H0_H0 ;  /* 0x20000008ff177230 */ /* 0x000fe40000004100 */
[----:B------:R-:W-:Y:S01]  /*0b70*/  FADD R19, R2, R19 ;  /* 0x0000001302137221 */ /* 0x000fe20000000000 */
[----:B------:R-:W-:-:S02]  /*0b80*/  HADD2.F32 R2, -RZ, R12.H1_H1 ;  /* 0x3000000cff027230 */ /* 0x000fc40000004100 */
[----:B------:R-:W-:Y:S02]  /*0b90*/  HADD2.F32 R27, -RZ, R27.H1_H1 ;  /* 0x3000001bff1b7230 */ /* 0x000fe40000004100 */
[----:B------:R-:W-:Y:S01]  /*0ba0*/  FADD R23, R4, R23 ;  /* 0x0000001704177221 */ /* 0x000fe20000000000 */
[----:B------:R-:W-:Y:S02]  /*0bb0*/  HADD2.F32 R12, -RZ, R12.H0_H0 ;  /* 0x2000000cff0c7230 */ /* 0x000fe40000004100 */
[----:B------:R-:W-:Y:S01]  /*0bc0*/  FADD R2, R2, R19 ;  /* 0x0000001302027221 */ /* 0x000fe20000000000 */
[----:B------:R-:W-:Y:S02]  /*0bd0*/  FADD R27, R27, R18 ;  /* 0x000000121b1b7221 */ /* 0x000fe40000000000 */
[----:B------:R-:W-:Y:S01]  /*0be0*/  FADD R23, R12, R23 ;  /* 0x000000170c177221 */ /* 0x000fe20000000000 */
[----:B------:R-:W-:Y:S01]  /*0bf0*/  @!P1 FFMA R45, R2, R6, R45 ;  /* 0x00000006022d9223 */ /* 0x000fe2000000002d */
        /* <DEDUP_REMOVED lines=9> */
[----:B------:R-:W-:Y:S06]  /*0c90*/  @!P0 BRA `(.L_x_1) ;  /* 0xfffffff4005c8947 */ /* 0x000fec000383ffff */
.L_x_0:
[----:B------:R-:W1:Y:S01]  /*0ca0*/  SHFL.BFLY PT, R5, R28, 0x10, 0x1f ;  /* 0x0e001f001c057f89 */ /* 0x000e6200000e0000 */
[----:B------:R-:W2:Y:S01]  /*0cb0*/  S2UR UR5, SR_CgaCtaId ;  /* 0x00000000000579c3 */ /* 0x000ea20000008800 */
[----:B------:R-:W-:Y:S02]  /*0cc0*/  UMOV UR4, 0x400 ;  /* 0x0000040000047882 */ /* 0x000fe40000000000 */
[----:B------:R-:W3:Y:S04]  /*0cd0*/  SHFL.BFLY PT, R4, R33, 0x10, 0x1f ;  /* 0x0e001f0021047f89 */ /* 0x000ee800000e0000 */
[----:B------:R-:W4:Y:S04]  /*0ce0*/  SHFL.BFLY PT, R10, R31, 0x10, 0x1f ;  /* 0x0e001f001f0a7f89 */ /* 0x000f2800000e0000 */
[----:B------:R-:W5:Y:S04]  /*0cf0*/  SHFL.BFLY PT, R7, R44, 0x10, 0x1f ;  /* 0x0e001f002c077f89 */ /* 0x000f6800000e0000 */
[----:B------:R-:W5:Y:S04]  /*0d00*/  SHFL.BFLY PT, R11, R0, 0x10, 0x1f ;  /* 0x0e001f00000b7f89 */ /* 0x000f6800000e0000 */
[----:B------:R-:W5:Y:S04]  /*0d10*/  SHFL.BFLY PT, R12, R29, 0x10, 0x1f ;  /* 0x0e001f001d0c7f89 */ /* 0x000f6800000e0000 */
[----:B------:R-:W5:Y:S01]  /*0d20*/  SHFL.BFLY PT, R13, R32, 0x10, 0x1f ;  /* 0x0e001f00200d7f89 */ /* 0x000f6200000e0000 */
[----:B-1----:R-:W-:Y:S01]  /*0d30*/  FADD R5, R5, R28 ;  /* 0x0000001c05057221 */ /* 0x002fe20000000000 */
[----:B--2---:R-:W-:-:S02]  /*0d40*/  UPRMT UR4, UR5, 0x654, UR4 ;  /* 0x0000065405047896 */ /* 0x004fc40008000004 */
[----:B------:R-:W1:Y:S01]  /*0d50*/  SHFL.BFLY PT, R15, R30, 0x10, 0x1f ;  /* 0x0e001f001e0f7f89 */ /* 0x000e6200000e0000 */
[----:B---3--:R-:W-:Y:S01]  /*0d60*/  FADD R6, R4, R33 ;  /* 0x0000002104067221 */ /* 0x008fe20000000000 */
[----:B------:R-:W2:Y:S01]  /*0d70*/  S2R R2, SR_TID.X ;  /* 0x0000000000027919 */ /* 0x000ea20000002100 */
[----:B----4-:R-:W-:Y:S01]  /*0d80*/  FADD R31, R10, R31 ;  /* 0x0000001f0a1f7221 */ /* 0x010fe20000000000 */
[----:B------:R-:W3:Y:S01]  /*0d90*/  SHFL.BFLY PT, R4, R5, 0x8, 0x1f ;  /* 0x0d001f0005047f89 */ /* 0x000ee200000e0000 */
[----:B-----5:R-:W-:Y:S01]  /*0da0*/  FADD R8, R7, R44 ;  /* 0x0000002c07087221 */ /* 0x020fe20000000000 */
[----:B0-----:R-:W-:Y:S02]  /*0db0*/  FADD R11, R11, R0 ;  /* 0x000000000b0b7221 */ /* 0x001fe40000000000 */
[----:B------:R-:W0:Y:S01]  /*0dc0*/  SHFL.BFLY PT, R14, R31, 0x8, 0x1f ;  /* 0x0d001f001f0e7f89 */ /* 0x000e2200000e0000 */
[----:B------:R-:W-:-:S03]  /*0dd0*/  FADD R29, R12, R29 ;  /* 0x0000001d0c1d7221 */ /* 0x000fc60000000000 */
[----:B------:R-:W4:Y:S01]  /*0de0*/  SHFL.BFLY PT, R7, R6, 0x8, 0x1f ;  /* 0x0d001f0006077f89 */ /* 0x000f2200000e0000 */
[----:B------:R-:W-:-:S03]  /*0df0*/  FADD R32, R13, R32 ;  /* 0x000000200d207221 */ /* 0x000fc60000000000 */
[----:B------:R-:W5:Y:S01]  /*0e00*/  SHFL.BFLY PT, R9, R8, 0x8, 0x1f ;  /* 0x0d001f0008097f89 */ /* 0x000f6200000e0000 */
[----:B-1----:R-:W-:-:S03]  /*0e10*/  FADD R30, R15, R30 ;  /* 0x0000001e0f1e7221 */ /* 0x002fc60000000000 */
[----:B------:R-:W1:Y:S04]  /*0e20*/  SHFL.BFLY PT, R10, R11, 0x8, 0x1f ;  /* 0x0d001f000b0a7f89 */ /* 0x000e6800000e0000 */
[----:B------:R-:W1:Y:S01]  /*0e30*/  SHFL.BFLY PT, R16, R29, 0x8, 0x1f ;  /* 0x0d001f001d107f89 */ /* 0x000e6200000e0000 */
[----:B---3--:R-:W-:-:S03]  /*0e40*/  FADD R22, R5, R4 ;  /* 0x0000000405167221 */ /* 0x008fc60000000000 */
[----:B------:R-:W3:Y:S01]  /*0e50*/  SHFL.BFLY PT, R17, R32, 0x8, 0x1f ;  /* 0x0d001f0020117f89 */ /* 0x000ee200000e0000 */
[----:B--2---:R-:W-:-:S03]  /*0e60*/  SHF.L.U32 R13, R2, 0x3, RZ ;  /* 0x00000003020d7819 */ /* 0x004fc600000006ff */
[----:B------:R-:W2:Y:S01]  /*0e70*/  SHFL.BFLY PT, R19, R30, 0x8, 0x1f ;  /* 0x0d001f001e137f89 */ /* 0x000ea200000e0000 */
[----:B------:R-:W-:Y:S01]  /*0e80*/  SHF.R.U32.HI R4, RZ, 0x3, R2 ;  /* 0x00000003ff047819 */ /* 0x000fe20000011602 */
[----:B0-----:R-:W-:Y:S01]  /*0e90*/  FADD R31, R31, R14 ;  /* 0x0000000e1f1f7221 */ /* 0x001fe20000000000 */
[----:B------:R-:W-:Y:S01]  /*0ea0*/  LOP3.LUT R13, R13, 0x38, RZ, 0xc0, !PT ;  /* 0x000000380d0d7812 */ /* 0x000fe200078ec0ff */
[----:B----4-:R-:W-:Y:S01]  /*0eb0*/  FADD R6, R6, R7 ;  /* 0x0000000706067221 */ /* 0x010fe20000000000 */
[----:B------:R-:W-:Y:S01]  /*0ec0*/  LOP3.LUT P1, RZ, R2, 0x18, RZ, 0xc0, !PT ;  /* 0x0000001802ff7812 */ /* 0x000fe2000782c0ff */
[----:B------:R-:W0:Y:S01]  /*0ed0*/  SHFL.BFLY PT, R21, R36, 0x10, 0x1f ;  /* 0x0e001f0024157f89 */ /* 0x000e2200000e0000 */
[----:B------:R-:W-:Y:S01]  /*0ee0*/  SHF.L.U32 R12, R13, 0x6, RZ ;  /* 0x000000060d0c7819 */ /* 0x000fe200000006ff */
[----:B-----5:R-:W-:Y:S01]  /*0ef0*/  FADD R8, R8, R9 ;  /* 0x0000000908087221 */ /* 0x020fe20000000000 */
[----:B------:R-:W-:Y:S01]  /*0f00*/  LOP3.LUT R15, R4, 0x3c, RZ, 0xc0, !PT ;  /* 0x0000003c040f7812 */ /* 0x000fe200078ec0ff */
[----:B------:R-:W4:Y:S01]  /*0f10*/  SHFL.BFLY PT, R23, R38, 0x10, 0x1f ;  /* 0x0e001f0026177f89 */ /* 0x000f2200000e0000 */
[----:B------:R-:W-:Y:S01]  /*0f20*/  IADD3 R4, R12, 0x100, RZ ;  /* 0x000001000c047810 */ /* 0x000fe20007ffe0ff */
[----:B-1----:R-:W-:Y:S01]  /*0f30*/  FADD R10, R11, R10 ;  /* 0x0000000a0b0a7221 */ /* 0x002fe20000000000 */
[----:B------:R-:W-:Y:S01]  /*0f40*/  ISETP.GE.AND P2, PT, R2, 0x400, PT ;  /* 0x000004000200780c */ /* 0x000fe20003f46270 */
[----:B------:R-:W1:Y:S01]  /*0f50*/  SHFL.BFLY PT, R11, R34, 0x10, 0x1f ;  /* 0x0e001f00220b7f89 */ /* 0x000e6200000e0000 */
[-C--:B------:R-:W-:Y:S01]  /*0f60*/  LOP3.LUT R14, R4, R15.reuse, RZ, 0xfc, !PT ;  /* 0x0000000f040e7212 */ /* 0x080fe200078efcff */
[----:B------:R-:W-:Y:S01]  /*0f70*/  FADD R24, R29, R16 ;  /* 0x000000101d187221 */ /* 0x000fe20000000000 */
[----:B------:R-:W-:Y:S01]  /*0f80*/  LOP3.LUT R15, R12, R15, RZ, 0xfc, !PT ;  /* 0x0000000f0c0f7212 */ /* 0x000fe200078efcff */
[----:B------:R-:W5:Y:S01]  /*0f90*/  SHFL.BFLY PT, R25, R40, 0x10, 0x1f ;  /* 0x0e001f0028197f89 */ /* 0x000f6200000e0000 */
[----:B------:R-:W-:Y:S01]  /*0fa0*/  LEA R16, R2, UR4, 0x2 ;  /* 0x0000000402107c11 */ /* 0x000fe2000f8e10ff */
[----:B---3--:R-:W-:Y:S01]  /*0fb0*/  FADD R32, R32, R17 ;  /* 0x0000001120207221 */ /* 0x008fe20000000000 */
[----:B------:R-:W-:Y:S01]  /*0fc0*/  LOP3.LUT P0, RZ, R2, 0xf, RZ, 0xc0, !PT ;  /* 0x0000000f02ff7812 */ /* 0x000fe2000780c0ff */
[----:B------:R-:W-:Y:S01]  /*0fd0*/  @!P1 STS [R15+UR4], R22 ;  /* 0x000000160f009988 */ /* 0x000fe20008000804 */
[----:B------:R-:W-:Y:S01]  /*0fe0*/  LOP3.LUT R41, R41, 0x3f, R2, 0xf8, !PT ;  /* 0x0000003f29297812 */ /* 0x000fe200078ef802 */
[----:B--2---:R-:W-:Y:S01]  /*0ff0*/  FADD R30, R30, R19 ;  /* 0x000000131e1e7221 */ /* 0x004fe20000000000 */
[----:B------:R-:W-:Y:S01]  /*1000*/  ISETP.LT.AND P0, PT, R2, 0x400, !P0 ;  /* 0x000004000200780c */ /* 0x000fe20004701270 */
[----:B------:R-:W-:Y:S04]  /*1010*/  @!P1 STS [R15+UR4+0x40], R6 ;  /* 0x000040060f009988 */ /* 0x000fe80008000804 */
[----:B------:R-:W-:Y:S01]  /*1020*/  @!P1 STS [R15+UR4+0x80], R8 ;  /* 0x000080080f009988 */ /* 0x000fe20008000804 */
[----:B0-----:R-:W-:-:S03]  /*1030*/  FADD R21, R21, R36 ;  /* 0x0000002415157221 */ /* 0x001fc60000000000 */
[----:B------:R-:W-:Y:S01]  /*1040*/  @!P1 STS [R15+UR4+0xc0], R10 ;  /* 0x0000c00a0f009988 */ /* 0x000fe20008000804 */
[----:B----4-:R-:W-:-:S03]  /*1050*/  FADD R23, R23, R38 ;  /* 0x0000002617177221 */ /* 0x010fc60000000000 */
[----:B------:R-:W-:Y:S01]  /*1060*/  @!P1 STS [R14+UR4], R31 ;  /* 0x0000001f0e009988 */ /* 0x000fe20008000804 */
[----:B-1----:R-:W-:-:S03]  /*1070*/  FADD R34, R11, R34 ;  /* 0x000000220b227221 */ /* 0x002fc60000000000 */
[----:B------:R-:W-:Y:S01]  /*1080*/  @!P1 STS [R15+UR4+0x140], R24 ;  /* 0x000140180f009988 */ /* 0x000fe20008000804 */
[----:B-----5:R-:W-:-:S03]  /*1090*/  FADD R25, R25, R40 ;  /* 0x0000002819197221 */ /* 0x020fc60000000000 */
[----:B------:R-:W-:Y:S04]  /*10a0*/  @!P1 STS [R15+UR4+0x180], R32 ;  /* 0x000180200f009988 */ /* 0x000fe80008000804 */
[----:B------:R-:W-:Y:S01]  /*10b0*/  @!P1 STS [R15+UR4+0x1c0], R30 ;  /* 0x0001c01e0f009988 */ /* 0x000fe20008000804 */
[----:B------:R-:W-:Y:S06]  /*10c0*/  BAR.SYNC.DEFER_BLOCKING 0x0 ;  /* 0x0000000000007b1d */ /* 0x000fec0000010000 */
[----:B------:R-:W0:Y:S04]  /*10d0*/  SHFL.BFLY PT, R22, R39, 0x10, 0x1f ;  /* 0x0e001f0027167f89 */ /* 0x000e2800000e0000 */
[----:B------:R-:W1:Y:S04]  /*10e0*/  SHFL.BFLY PT, R24, R21, 0x8, 0x1f ;  /* 0x0d001f0015187f89 */ /* 0x000e6800000e0000 */
[----:B------:R-:W2:Y:S04]  /*10f0*/  SHFL.BFLY PT, R28, R23, 0x8, 0x1f ;  /* 0x0d001f00171c7f89 */ /* 0x000ea800000e0000 */
[----:B------:R-:W3:Y:S04]  /*1100*/  SHFL.BFLY PT, R32, R25, 0x8, 0x1f ;  /* 0x0d001f0019207f89 */ /* 0x000ee800000e0000 */
[----:B------:R-:W-:Y:S04]  /*1110*/  @!P2 LDS R18, [R16] ;  /* 0x000000001012a984 */ /* 0x000fe80000000800 */
[----:B------:R-:W-:Y:S01]  /*1120*/  @!P2 LDS R20, [R16+0x800] ;  /* 0x000800001014a984 */ /* 0x000fe20000000800 */
[----:B0-----:R-:W-:Y:S01]  /*1130*/  FADD R39, R22, R39 ;  /* 0x0000002716277221 */ /* 0x001fe20000000000 */
[----:B-1----:R-:W-:-:S04]  /*1140*/  FADD R24, R21, R24 ;  /* 0x0000001815187221 */ /* 0x002fc80000000000 */
[----:B------:R-:W0:Y:S01]  /*1150*/  SHFL.BFLY PT, R30, R39, 0x8, 0x1f ;  /* 0x0d001f00271e7f89 */ /* 0x000e2200000e0000 */
[----:B--2---:R-:W-:Y:S01]  /*1160*/  FADD R28, R23, R28 ;  /* 0x0000001c171c7221 */ /* 0x004fe20000000000 */
[----:B---3--:R-:W-:Y:S01]  /*1170*/  FADD R32, R25, R32 ;  /* 0x0000002019207221 */ /* 0x008fe20000000000 */
[----:B0-----:R-:W-:Y:S01]  /*1180*/  FADD R30, R39, R30 ;  /* 0x0000001e271e7221 */ /* 0x001fe20000000000 */
[----:B------:R-:W0:Y:S04]  /*1190*/  SHFL.BFLY PT, R5, R18, 0x8, 0x1f ;  /* 0x0d001f0012057f89 */ /* 0x000e2800000e0000 */
[----:B------:R-:W1:Y:S01]  /*11a0*/  SHFL.BFLY PT, R7, R20, 0x8, 0x1f ;  /* 0x0d001f0014077f89 */ /* 0x000e6200000e0000 */
[----:B0-----:R-:W-:-:S03]  /*11b0*/  FADD R5, R18, R5 ;  /* 0x0000000512057221 */ /* 0x001fc60000000000 */
[----:B------:R-:W0:Y:S01]  /*11c0*/  SHFL.BFLY PT, R18, R45, 0x10, 0x1f ;  /* 0x0e001f002d127f89 */ /* 0x000e2200000e0000 */
[----:B-1----:R-:W-:-:S03]  /*11d0*/  FADD R8, R20, R7 ;  /* 0x0000000714087221 */ /* 0x002fc60000000000 */
[----:B------:R-:W1:Y:S04]  /*11e0*/  SHFL.BFLY PT, R4, R5, 0x4, 0x1f ;  /* 0x0c801f0005047f89 */ /* 0x000e6800000e0000 */
[----:B------:R-:W2:Y:S04]  /*11f0*/  SHFL.BFLY PT, R7, R8, 0x4, 0x1f ;  /* 0x0c801f0008077f89 */ /* 0x000ea800000e0000 */
[----:B------:R-:W3:Y:S01]  /*1200*/  SHFL.BFLY PT, R20, R37, 0x10, 0x1f ;  /* 0x0e001f0025147f89 */ /* 0x000ee200000e0000 */
[----:B0-----:R-:W-:Y:S01]  /*1210*/  FADD R45, R18, R45 ;  /* 0x0000002d122d7221 */ /* 0x001fe20000000000 */
[----:B------:R-:W-:Y:S01]  /*1220*/  IADD3 R18, R12, UR4, RZ ;  /* 0x000000040c127c10 */ /* 0x000fe2000fffe0ff */
[----:B-1----:R-:W-:-:S04]  /*1230*/  FADD R4, R5, R4 ;  /* 0x0000000405047221 */ /* 0x002fc80000000000 */
[----:B------:R-:W-:Y:S02]  /*1240*/  IMAD R13, R13, -0x3c, R18 ;  /* 0xffffffc40d0d7824 */ /* 0x000fe400078e0212 */
[----:B--2---:R-:W-:Y:S02]  /*1250*/  FADD R9, R8, R7 ;  /* 0x0000000708097221 */ /* 0x004fe40000000000 */
[----:B------:R-:W0:Y:S01]  /*1260*/  SHFL.BFLY PT, R7, R4, 0x2, 0x1f ;  /* 0x0c401f0004077f89 */ /* 0x000e2200000e0000 */
[----:B---3--:R-:W-:-:S03]  /*1270*/  FADD R37, R20, R37 ;  /* 0x0000002514257221 */ /* 0x008fc60000000000 */
[----:B------:R-:W1:Y:S04]  /*1280*/  SHFL.BFLY PT, R6, R9, 0x2, 0x1f ;  /* 0x0c401f0009067f89 */ /* 0x000e6800000e0000 */
[----:B------:R-:W2:Y:S04]  /*1290*/  SHFL.BFLY PT, R8, R35, 0x10, 0x1f ;  /* 0x0e001f0023087f89 */ /* 0x000ea800000e0000 */
[----:B------:R-:W3:Y:S04]  /*12a0*/  SHFL.BFLY PT, R20, R45, 0x8, 0x1f ;  /* 0x0d001f002d147f89 */ /* 0x000ee800000e0000 */
[----:B------:R-:W-:Y:S01]  /*12b0*/  SHFL.BFLY PT, R26, R37, 0x8, 0x1f ;  /* 0x0d001f00251a7f89 */ /* 0x000fe200000e0000 */
[----:B0-----:R-:W-:Y:S01]  /*12c0*/  FADD R7, R4, R7 ;  /* 0x0000000704077221 */ /* 0x001fe20000000000 */
[----:B-1----:R-:W-:-:S04]  /*12d0*/  FADD R10, R9, R6 ;  /* 0x00000006090a7221 */ /* 0x002fc80000000000 */
[----:B------:R-:W0:Y:S01]  /*12e0*/  SHFL.BFLY PT, R6, R7, 0x1, 0x1f ;  /* 0x0c201f0007067f89 */ /* 0x000e2200000e0000 */
[----:B--2---:R-:W-:-:S03]  /*12f0*/  FADD R35, R8, R35 ;  /* 0x0000002308237221 */ /* 0x004fc60000000000 */
[----:B------:R-:W1:Y:S01]  /*1300*/  SHFL.BFLY PT, R5, R10, 0x1, 0x1f ;  /* 0x0c201f000a057f89 */ /* 0x000e6200000e0000 */
[----:B---3--:R-:W-:-:S03]  /*1310*/  FADD R20, R45, R20 ;  /* 0x000000142d147221 */ /* 0x008fc60000000000 */
[----:B------:R-:W2:Y:S01]  /*1320*/  SHFL.BFLY PT, R22, R35, 0x8, 0x1f ;  /* 0x0d001f0023167f89 */ /* 0x000ea200000e0000 */
[----:B0-----:R-:W-:Y:S01]  /*1330*/  FADD R17, R7, R6 ;  /* 0x0000000607117221 */ /* 0x001fe20000000000 */
[----:B-1----:R-:W-:-:S04]  /*1340*/  FADD R19, R10, R5 ;  /* 0x000000050a137221 */ /* 0x002fc80000000000 */
[----:B------:R-:W-:Y:S01]  /*1350*/  @P0 STS [R16], R17 ;  /* 0x0000001110000388 */ /* 0x000fe20000000800 */
[----:B--2---:R-:W-:-:S03]  /*1360*/  FADD R22, R35, R22 ;  /* 0x0000001623167221 */ /* 0x004fc60000000000 */
[----:B------:R0:W-:Y:S01]  /*1370*/  @P0 STS [R16+0x800], R19 ;  /* 0x0008001310000388 */ /* 0x0001e20000000800 */
[----:B------:R-:W-:Y:S01]  /*1380*/  BAR.SYNC.DEFER_BLOCKING 0x0 ;  /* 0x0000000000007b1d */ /* 0x000fe20000010000 */
[----:B0-----:R-:W-:-:S05]  /*1390*/  FADD R19, R37, R26 ;  /* 0x0000001a25137221 */ /* 0x001fca0000000000 */
[----:B------:R-:W0:Y:S04]  /*13a0*/  SHFL.BFLY PT, R17, R34, 0x8, 0x1f ;  /* 0x0d001f0022117f89 */ /* 0x000e2800000e0000 */
[----:B------:R-:W-:Y:S04]  /*13b0*/  LDS R8, [R12+UR4] ;  /* 0x000000040c087984 */ /* 0x000fe80008000800 */
[----:B------:R-:W-:Y:S04]  /*13c0*/  LDS R9, [R12+UR4+0x40] ;  /* 0x000040040c097984 */ /* 0x000fe80008000800 */
[----:B------:R-:W-:Y:S01]  /*13d0*/  LDS R10, [R12+UR4+0x80] ;  /* 0x000080040c0a7984 */ /* 0x000fe20008000800 */
[----:B0-----:R-:W-:Y:S01]  /*13e0*/  FADD R36, R34, R17 ;  /* 0x0000001122247221 */ /* 0x001fe20000000000 */
[----:B------:R-:W-:-:S02]  /*13f0*/  LOP3.LUT R17, R2, 0x3f, RZ, 0xc0, !PT ;  /* 0x0000003f02117812 */ /* 0x000fc400078ec0ff */
[----:B------:R-:W0:Y:S02]  /*1400*/  LDS R11, [R12+UR4+0xc0] ;  /* 0x0000c0040c0b7984 */ /* 0x000e240008000800 */
[----:B------:R-:W-:Y:S02]  /*1410*/  LEA R17, R17, UR4, 0x2 ;  /* 0x0000000411117c11 */ /* 0x000fe4000f8e10ff */
[----:B------:R-:W-:Y:S04]  /*1420*/  LDS R4, [R12+UR4+0x100] ;  /* 0x000100040c047984 */ /* 0x000fe80008000800 */
[----:B------:R-:W-:Y:S04]  /*1430*/  LDS R5, [R12+UR4+0x140] ;  /* 0x000140040c057984 */ /* 0x000fe80008000800 */
[----:B------:R-:W-:Y:S04]  /*1440*/  LDS R6, [R12+UR4+0x180] ;  /* 0x000180040c067984 */ /* 0x000fe80008000800 */
[----:B------:R-:W1:Y:S01]  /*1450*/  LDS R7, [R12+UR4+0x1c0] ;  /* 0x0001c0040c077984 */ /* 0x000e620008000800 */
[----:B------:R-:W-:Y:S06]  /*1460*/  BAR.SYNC.DEFER_BLOCKING 0x0 ;  /* 0x0000000000007b1d */ /* 0x000fec0000010000 */
[----:B0-----:R-:W-:Y:S04]  /*1470*/  STS.128 [R13], R8 ;  /* 0x000000080d007388 */ /* 0x001fe80000000c00 */
[----:B-1----:R-:W-:Y:S01]  /*1480*/  STS.128 [R13+0x10], R4 ;  /* 0x000010040d007388 */ /* 0x002fe20000000c00 */
[----:B------:R-:W-:Y:S06]  /*1490*/  BAR.SYNC.DEFER_BLOCKING 0x0 ;  /* 0x0000000000007b1d */ /* 0x000fec0000010000 */
[----:B------:R-:W-:Y:S02]  /*14a0*/  LDS R18, [R17] ;  /* 0x0000000011127984 */ /* 0x000fe40000000800 */
[----:B------:R-:W-:Y:S06]  /*14b0*/  BAR.SYNC.DEFER_BLOCKING 0x0 ;  /* 0x0000000000007b1d */ /* 0x000fec0000010000 */
[----:B------:R-:W-:Y:S04]  /*14c0*/  @!P1 STS [R15+UR4], R36 ;  /* 0x000000240f009988 */ /* 0x000fe80008000804 */
[----:B------:R-:W-:Y:S04]  /*14d0*/  @!P1 STS [R15+UR4+0x40], R20 ;  /* 0x000040140f009988 */ /* 0x000fe80008000804 */
[----:B------:R-:W-:Y:S04]  /*14e0*/  @!P1 STS [R15+UR4+0x80], R22 ;  /* 0x000080160f009988 */ /* 0x000fe80008000804 */
[----:B------:R-:W-:Y:S04]  /*14f0*/  @!P1 STS [R15+UR4+0xc0], R24 ;  /* 0x0000c0180f009988 */ /* 0x000fe80008000804 */
[----:B------:R-:W-:Y:S04]  /*1500*/  @!P1 STS [R14+UR4], R19 ;  /* 0x000000130e009988 */ /* 0x000fe80008000804 */
[----:B------:R-:W-:Y:S04]  /*1510*/  @!P1 STS [R15+UR4+0x140], R28 ;  /* 0x0001401c0f009988 */ /* 0x000fe80008000804 */
[----:B------:R-:W-:Y:S04]  /*1520*/  @!P1 STS [R15+UR4+0x180], R30 ;  /* 0x0001801e0f009988 */ /* 0x000fe80008000804 */
[----:B------:R-:W-:Y:S01]  /*1530*/  @!P1 STS [R15+UR4+0x1c0], R32 ;  /* 0x0001c0200f009988 */ /* 0x000fe20008000804 */
[----:B------:R-:W-:Y:S06]  /*1540*/  BAR.SYNC.DEFER_BLOCKING 0x0 ;  /* 0x0000000000007b1d */ /* 0x000fec0000010000 */
[----:B------:R-:W0:Y:S04]  /*1550*/  @!P2 LDS R0, [R16] ;  /* 0x000000001000a984 */ /* 0x000e280000000800 */
[----:B------:R-:W1:Y:S04]  /*1560*/  @!P2 LDS R3, [R16+0x800] ;  /* 0x000800001003a984 */ /* 0x000e680000000800 */
[----:B0-----:R-:W0:Y:S04]  /*1570*/  SHFL.BFLY PT, R5, R0, 0x8, 0x1f ;  /* 0x0d001f0000057f89 */ /* 0x001e2800000e0000 */
[----:B-1----:R-:W1:Y:S01]  /*1580*/  SHFL.BFLY PT, R4, R3, 0x8, 0x1f ;  /* 0x0d001f0003047f89 */ /* 0x002e6200000e0000 */
[----:B0-----:R-:W-:Y:S01]  /*1590*/  FADD R5, R0, R5 ;  /* 0x0000000500057221 */ /* 0x001fe20000000000 */
[----:B-1----:R-:W-:-:S04]  /*15a0*/  FADD R6, R3, R4 ;  /* 0x0000000403067221 */ /* 0x002fc80000000000 */
[----:B------:R-:W0:Y:S04]  /*15b0*/  SHFL.BFLY PT, R4, R5, 0x4, 0x1f ;  /* 0x0c801f0005047f89 */ /* 0x000e2800000e0000 */
[----:B------:R-:W1:Y:S01]  /*15c0*/  SHFL.BFLY PT, R7, R6, 0x4, 0x1f ;  /* 0x0c801f0006077f89 */ /* 0x000e6200000e0000 */
        /* <DEDUP_REMOVED lines=8> */
[----:B0-----:R-:W-:Y:S02]  /*1650*/  FADD R3, R7, R0 ;  /* 0x0000000007037221 */ /* 0x001fe40000000000 */
[----:B------:R-:W0:Y:S01]  /*1660*/  LDC.64 R6, c[0x0][0x260] ;  /* 0x00009800ff067b82 */ /* 0x000e220000000a00 */
[----:B-1----:R-:W-:Y:S02]  /*1670*/  FADD R5, R9, R10 ;  /* 0x0000000a09057221 */ /* 0x002fe40000000000 */
[----:B------:R-:W-:Y:S04]  /*1680*/  @P0 STS [R16], R3 ;  /* 0x0000000310000388 */ /* 0x000fe80000000800 */
[----:B------:R1:W-:Y:S01]  /*1690*/  @P0 STS [R16+0x800], R5 ;  /* 0x0008000510000388 */ /* 0x0003e20000000800 */
[----:B------:R-:W-:Y:S01]  /*16a0*/  BAR.SYNC.DEFER_BLOCKING 0x0 ;  /* 0x0000000000007b1d */ /* 0x000fe20000010000 */
[----:B------:R-:W-:-:S07]  /*16b0*/  LOP3.LUT P0, RZ, R2, 0x1c0, RZ, 0xc0, !PT ;  /* 0x000001c002ff7812 */ /* 0x000fce000780c0ff */
[----:B-1----:R-:W1:Y:S01]  /*16c0*/  LDC.64 R4, c[0x0][0x258] ;  /* 0x00009600ff047b82 */ /* 0x002e620000000a00 */
[----:B------:R-:W-:Y:S04]  /*16d0*/  LDS R20, [R12+UR4] ;  /* 0x000000040c147984 */ /* 0x000fe80008000800 */
[----:B------:R-:W-:Y:S01]  /*16e0*/  LDS R21, [R12+UR4+0x40] ;  /* 0x000040040c157984 */ /* 0x000fe20008000800 */
[----:B-1----:R-:W-:-:S03]  /*16f0*/  IMAD.WIDE R2, R41, 0x2, R4 ;  /* 0x0000000229027825 */ /* 0x002fc600078e0204 */
[----:B------:R-:W-:Y:S01]  /*1700*/  LDS R22, [R12+UR4+0x80] ;  /* 0x000080040c167984 */ /* 0x000fe20008000800 */
[----:B0-----:R-:W-:-:S03]  /*1710*/  IMAD.WIDE R4, R41, 0x2, R6 ;  /* 0x0000000229047825 */ /* 0x001fc600078e0206 */
[----:B------:R-:W0:Y:S04]  /*1720*/  LDS R23, [R12+UR4+0xc0] ;  /* 0x0000c0040c177984 */ /* 0x000e280008000800 */
        /* <DEDUP_REMOVED lines=8> */
[----:B------:R-:W0:Y:S02]  /*17b0*/  LDS R17, [R17] ;  /* 0x0000000011117984 */ /* 0x000e240000000800 */
[----:B0-----:R-:W-:-:S05]  /*17c0*/  F2FP.F16.F32.PACK_AB R18, R17, R18 ;  /* 0x000000121112723e */ /* 0x001fca00000000ff */
[----:B------:R0:W-:Y:S01]  /*17d0*/  @!P0 STG.E.U16 desc[UR6][R2.64], R18 ;  /* 0x0000001202008986 */ /* 0x0001e2000c101506 */
[----:B------:R-:W-:Y:S05]  /*17e0*/  @P0 EXIT ;  /* 0x000000000000094d */ /* 0x000fea0003800000 */
[----:B0-----:R-:W-:-:S05]  /*17f0*/  PRMT R2, R18, 0x7632, R2 ;  /* 0x0000763212027816 */ /* 0x001fca0000000002 */
[----:B------:R-:W-:Y:S01]  /*1800*/  STG.E.U16 desc[UR6][R4.64], R2 ;  /* 0x0000000204007986 */ /* 0x000fe2000c101506 */
[----:B------:R-:W-:Y:S05]  /*1810*/  EXIT ;  /* 0x000000000000794d */ /* 0x000fea0003800000 */
.L_x_2:
[----:B------:R-:W-:-:S00]  /*1820*/  BRA `(.L_x_2) ;  /* 0xfffffffc00fc7947 */ /* 0x000fc0000383ffff */
[----:B------:R-:W-:-:S00]  /*1830*/  NOP ;  /* 0x0000000000007918 */ /* 0x000fc00000000000 */
        /* <DEDUP_REMOVED lines=12> */
.L_x_3:


//--------------------- .nv.shared.triton_red_fused__to_copy_add_mul_sum_14 --------------------------
	.section	.nv.shared.triton_red_fused__to_copy_add_mul_sum_14,"aw",@nobits
	.sectionflags	@""
	.align	16
	.zero		1024


//--------------------- .nv.constant0.triton_red_fused__to_copy_add_mul_sum_14 --------------------------
	.section	.nv.constant0.triton_red_fused__to_copy_add_mul_sum_14,"a",@progbits
	.sectionflags	@""
	.align	4
.nv.constant0.triton_red_fused__to_copy_add_mul_sum_14:
	.zero		632
